	.headerflags	@"EF_CUDA_TEXMODE_UNIFIED EF_CUDA_64BIT_ADDRESS EF_CUDA_ACCELERATORS EF_CUDA_SM90 EF_CUDA_VIRTUAL_SM(EF_CUDA_SM90)"
	.elftype	@"ET_EXEC"


//--------------------- .nv.info                  --------------------------
	.section	.nv.info,"",@"SHT_CUDA_INFO"
	.align	4


	//----- nvinfo : EIATTR_REGCOUNT
	.align		4
        /*0000*/ 	.byte	0x04, 0x2f
        /*0002*/ 	.short	(.L_3 - .L_2)
	.align		4
.L_2:
        /*0004*/ 	.word	index@(triton_poi_fused_div_5)
        /*0008*/ 	.word	0x0000001a


	//----- nvinfo : EIATTR_MIN_STACK_SIZE
	.align		4
.L_3:
        /*000c*/ 	.byte	0x04, 0x12
        /*000e*/ 	.short	(.L_5 - .L_4)
	.align		4
.L_4:
        /*0010*/ 	.word	index@(triton_poi_fused_div_5)
        /*0014*/ 	.word	0x00000000


	//----- nvinfo : EIATTR_FRAME_SIZE
	.align		4
.L_5:
        /*0018*/ 	.byte	0x04, 0x11
        /*001a*/ 	.short	(.L_7 - .L_6)
	.align		4
.L_6:
        /*001c*/ 	.word	index@(triton_poi_fused_div_5)
        /*0020*/ 	.word	0x00000000


	//----- nvinfo : EIATTR_MIN_STACK_SIZE
	.align		4
.L_7:
        /*0024*/ 	.byte	0x04, 0x12
        /*0026*/ 	.short	(.L_9 - .L_8)
	.align		4
.L_8:
        /*0028*/ 	.word	index@(triton_poi_fused_div_5)
        /*002c*/ 	.word	0x00000000
.L_9:


//--------------------- .nv.info.triton_poi_fused_div_5 --------------------------
	.section	.nv.info.triton_poi_fused_div_5,"",@"SHT_CUDA_INFO"
	.sectionflags	@""
	.align	4


	//----- nvinfo : EIATTR_CUDA_API_VERSION
	.align		4
        /*0000*/ 	.byte	0x04, 0x37
        /*0002*/ 	.short	(.L_11 - .L_10)
.L_10:
        /*0004*/ 	.word	0x0000007c


	//----- nvinfo : EIATTR_KPARAM_INFO
	.align		4
.L_11:
        /*0008*/ 	.byte	0x04, 0x17
        /*000a*/ 	.short	(.L_13 - .L_12)
.L_12:
        /*000c*/ 	.word	0x00000000
        /*0010*/ 	.short	0x0002
        /*0012*/ 	.short	0x0010
        /*0014*/ 	.byte	0x00, 0xf0, 0x11, 0x00


	//----- nvinfo : EIATTR_KPARAM_INFO
	.align		4
.L_13:
        /*0018*/ 	.byte	0x04, 0x17
        /*001a*/ 	.short	(.L_15 - .L_14)
.L_14:
        /*001c*/ 	.word	0x00000000
        /*0020*/ 	.short	0x0001
        /*0022*/ 	.short	0x0008
        /*0024*/ 	.byte	0x00, 0xf4, 0x21, 0x00


	//----- nvinfo : EIATTR_KPARAM_INFO
	.align		4
.L_15:
        /*0028*/ 	.byte	0x04, 0x17
        /*002a*/ 	.short	(.L_17 - .L_16)
.L_16:
        /*002c*/ 	.word	0x00000000
        /*0030*/ 	.short	0x0000
        /*0032*/ 	.short	0x0000
        /*0034*/ 	.byte	0x00, 0xf4, 0x21, 0x00


	//----- nvinfo : EIATTR_SPARSE_MMA_MASK
	.align		4
.L_17:
        /*0038*/ 	.byte	0x03, 0x50
        /*003a*/ 	.short	0x0000


	//----- nvinfo : EIATTR_MAXREG_COUNT
	.align		4
        /*003c*/ 	.byte	0x03, 0x1b
        /*003e*/ 	.short	0x00ff


	//----- nvinfo : EIATTR_EXIT_INSTR_OFFSETS
	.align		4
        /*0040*/ 	.byte	0x04, 0x1c
        /*0042*/ 	.short	(.L_19 - .L_18)


	//   ....[0]....
.L_18:
        /*0044*/ 	.word	0x00000440


	//   ....[1]....
        /*0048*/ 	.word	0x00000460


	//----- nvinfo : EIATTR_REQNTID
	.align		4
.L_19:
        /*004c*/ 	.byte	0x04, 0x10
        /*004e*/ 	.short	(.L_21 - .L_20)
.L_20:
        /*0050*/ 	.word	0x00000020
        /*0054*/ 	.word	0x00000001
        /*0058*/ 	.word	0x00000001


	//----- nvinfo : EIATTR_CBANK_PARAM_SIZE
	.align		4
.L_21:
        /*005c*/ 	.byte	0x03, 0x19
        /*005e*/ 	.short	0x0014


	//----- nvinfo : EIATTR_PARAM_CBANK
	.align		4
        /*0060*/ 	.byte	0x04, 0x0a
        /*0062*/ 	.short	(.L_23 - .L_22)
	.align		4
.L_22:
        /*0064*/ 	.word	index@(.nv.constant0.triton_poi_fused_div_5)
        /*0068*/ 	.short	0x0210
        /*006a*/ 	.short	0x0014


	//----- nvinfo : EIATTR_SW_WAR
	.align		4
.L_23:
        /*006c*/ 	.byte	0x04, 0x36
        /*006e*/ 	.short	(.L_25 - .L_24)
.L_24:
        /*0070*/ 	.word	0x00000008
.L_25:


//--------------------- .nv.callgraph             --------------------------
	.section	.nv.callgraph,"",@"SHT_CUDA_CALLGRAPH"
	.align	4
	.sectionentsize	8
	.align		4
        /*0000*/ 	.word	0x00000000
	.align		4
        /*0004*/ 	.word	0xffffffff
	.align		4
        /*0008*/ 	.word	0x00000000
	.align		4
        /*000c*/ 	.word	0xfffffffe
	.align		4
        /*0010*/ 	.word	0x00000000
	.align		4
        /*0014*/ 	.word	0xfffffffd
	.align		4
        /*0018*/ 	.word	0x00000000
	.align		4
        /*001c*/ 	.word	0xfffffffc


//--------------------- .nv.constant4             --------------------------
	.section	.nv.constant4,"a",@progbits
	.align	8
	.align		8
.nv.constant4:
        /*0000*/ 	.dword	_$_str
	.align		8
        /*0008*/ 	.dword	_$_str_$_2


//--------------------- .text.triton_poi_fused_div_5 --------------------------
	.section	.text.triton_poi_fused_div_5,"ax",@progbits
	.align	128
        .global         triton_poi_fused_div_5
        .type           triton_poi_fused_div_5,@function
        .size           triton_poi_fused_div_5,(.L_x_1 - triton_poi_fused_div_5)
        .other          triton_poi_fused_div_5,@"STO_CUDA_ENTRY STV_DEFAULT"
triton_poi_fused_div_5:
.text.triton_poi_fused_div_5:
[----:B------:R-:W0:Y:S02]  /*0000*/  LDC R1, c[0x0][0x28] ;  /* 0x00000a00ff017b82 */ /* 0x000e240000000800 */
[----:B------:R-:W1:Y:S01]  /*0010*/  S2R R0, SR_TID.X ;  /* 0x0000000000007919 */ /* 0x000e620000002100 */
[----:B------:R-:W2:Y:S01]  /*0020*/  LDC.64 R10, c[0x0][0x210] ;  /* 0x00008400ff0a7b82 */ /* 0x000ea20000000a00 */
[----:B------:R-:W-:Y:S01]  /*0030*/  CS2R R16, SRZ ;  /* 0x0000000000107805 */ /* 0x000fe2000001ff00 */
[----:B------:R-:W-:Y:S01]  /*0040*/  ULDC.64 UR4, c[0x0][0x208] ;  /* 0x0000820000047ab9 */ /* 0x000fe20000000a00 */
[----:B------:R-:W3:Y:S01]  /*0050*/  S2R R13, SR_CTAID.X ;  /* 0x00000000000d7919 */ /* 0x000ee20000002500 */
[----:B------:R-:W-:Y:S02]  /*0060*/  CS2R R14, SRZ ;  /* 0x00000000000e7805 */ /* 0x000fe4000001ff00 */
[----:B-1----:R-:W-:Y:S02]  /*0070*/  SHF.L.U32 R0, R0, 0x1, RZ ;  /* 0x0000000100007819 */ /* 0x002fe400000006ff */
[----:B---3--:R-:W-:Y:S02]  /*0080*/  SHF.R.S32.HI R2, RZ, 0x19, R13 ;  /* 0x00000019ff027819 */ /* 0x008fe4000001140d */
[----:B------:R-:W-:-:S02]  /*0090*/  LOP3.LUT R0, R0, 0x3e, RZ, 0xc0, !PT ;  /* 0x0000003e00007812 */ /* 0x000fc400078ec0ff */
[----:B------:R-:W-:Y:S02]  /*00a0*/  SGXT R2, R2, 0x1 ;  /* 0x000000010202781a */ /* 0x000fe40000000200 */
[----:B------:R-:W-:-:S04]  /*00b0*/  LEA R13, R13, R0, 0x6 ;  /* 0x000000000d0d7211 */ /* 0x000fc800078e30ff */
[CC--:B------:R-:W-:Y:S02]  /*00c0*/  LEA.HI R0, R2.reuse, R13.reuse, RZ, 0x2 ;  /* 0x0000000d02007211 */ /* 0x0c0fe400078f10ff */
[-C--:B------:R-:W-:Y:S02]  /*00d0*/  LEA.HI R2, R2, R13.reuse, RZ, 0x4 ;  /* 0x0000000d02027211 */ /* 0x080fe400078f20ff */
[----:B------:R-:W-:Y:S02]  /*00e0*/  LOP3.LUT R0, R0, 0xfffffffc, RZ, 0xc0, !PT ;  /* 0xfffffffc00007812 */ /* 0x000fe400078ec0ff */
[----:B------:R-:W-:Y:S02]  /*00f0*/  LOP3.LUT R2, R2, 0xfffffff0, RZ, 0xc0, !PT ;  /* 0xfffffff002027812 */ /* 0x000fe400078ec0ff */
[----:B------:R-:W-:Y:S02]  /*0100*/  ISETP.GE.AND P0, PT, R13, 0x40, PT ;  /* 0x000000400d00780c */ /* 0x000fe40003f06270 */
[----:B------:R-:W-:-:S05]  /*0110*/  IADD3 R7, R2, R13, -R0 ;  /* 0x0000000d02077210 */ /* 0x000fca0007ffe800 */
[----:B------:R-:W-:Y:S01]  /*0120*/  VIADD R3, R7, 0x4 ;  /* 0x0000000407037836 */ /* 0x000fe20000000000 */
[----:B------:R-:W-:-:S03]  /*0130*/  IADD3 R9, R7, 0x8, RZ ;  /* 0x0000000807097810 */ /* 0x000fc60007ffe0ff */
[----:B--2---:R-:W-:Y:S01]  /*0140*/  IMAD.WIDE R2, R3, 0x4, R10 ;  /* 0x0000000403027825 */ /* 0x004fe200078e020a */
[----:B------:R-:W-:-:S03]  /*0150*/  CS2R R18, SRZ ;  /* 0x0000000000127805 */ /* 0x000fc6000001ff00 */
[C-C-:B------:R-:W-:Y:S01]  /*0160*/  IMAD.WIDE R4, R7.reuse, 0x4, R10.reuse ;  /* 0x0000000407047825 */ /* 0x140fe200078e020a */
[----:B------:R1:W2:Y:S03]  /*0170*/  @!P0 LDG.E.EL.64 R16, desc[UR4][R2.64] ;  /* 0x0000000402108981 */ /* 0x0002a6000c2e1b00 */
[----:B------:R-:W-:Y:S01]  /*0180*/  VIADD R21, R7, 0xc ;  /* 0x0000000c07157836 */ /* 0x000fe20000000000 */
[----:B------:R-:W3:Y:S01]  /*0190*/  @!P0 LDG.E.EL.64 R14, desc[UR4][R4.64] ;  /* 0x00000004040e8981 */ /* 0x000ee2000c2e1b00 */
[----:B------:R-:W-:Y:S01]  /*01a0*/  IMAD.WIDE R6, R9, 0x4, R10 ;  /* 0x0000000409067825 */ /* 0x000fe200078e020a */
[----:B------:R-:W-:-:S03]  /*01b0*/  CS2R R22, SRZ ;  /* 0x0000000000167805 */ /* 0x000fc6000001ff00 */
[--C-:B------:R-:W-:Y:S01]  /*01c0*/  IMAD.WIDE R8, R21, 0x4, R10.reuse ;  /* 0x0000000415087825 */ /* 0x100fe200078e020a */
[----:B------:R-:W4:Y:S04]  /*01d0*/  @!P0 LDG.E.EL.64 R18, desc[UR4][R6.64] ;  /* 0x0000000406128981 */ /* 0x000f28000c2e1b00 */
[----:B------:R-:W5:Y:S01]  /*01e0*/  @!P0 LDG.E.EL.64 R22, desc[UR4][R8.64] ;  /* 0x0000000408168981 */ /* 0x000f62000c2e1b00 */
[----:B------:R-:W-:Y:S01]  /*01f0*/  CS2R R20, SRZ ;  /* 0x0000000000147805 */ /* 0x000fe2000001ff00 */
[----:B-1----:R-:W-:-:S05]  /*0200*/  IMAD.WIDE R2, R13, 0x4, R10 ;  /* 0x000000040d027825 */ /* 0x002fca00078e020a */
[----:B------:R1:W5:Y:S02]  /*0210*/  @!P0 LDG.E.64 R20, desc[UR4][R2.64] ;  /* 0x0000000402148981 */ /* 0x000364000c1e1b00 */
[----:B-1----:R-:W1:Y:S02]  /*0220*/  LDC.64 R2, c[0x0][0x218] ;  /* 0x00008600ff027b82 */ /* 0x002e640000000a00 */
[----:B-1----:R-:W-:-:S04]  /*0230*/  IMAD.WIDE R2, R13, 0x4, R2 ;  /* 0x000000040d027825 */ /* 0x002fc800078e0202 */
[----:B--2---:R-:W-:Y:S01]  /*0240*/  FMUL R11, R16, R16 ;  /* 0x00000010100b7220 */ /* 0x004fe20000400000 */
[----:B------:R-:W-:-:S03]  /*0250*/  FMUL R0, R17, R17 ;  /* 0x0000001111007220 */ /* 0x000fc60000400000 */
[----:B---3--:R-:W-:Y:S01]  /*0260*/  FFMA R11, R14, R14, R11 ;  /* 0x0000000e0e0b7223 */ /* 0x008fe2000000000b */
[----:B------:R-:W-:-:S03]  /*0270*/  FFMA R0, R15, R15, R0 ;  /* 0x0000000f0f007223 */ /* 0x000fc60000000000 */
[----:B----4-:R-:W-:Y:S01]  /*0280*/  FFMA R11, R18, R18, R11 ;  /* 0x00000012120b7223 */ /* 0x010fe2000000000b */
[----:B------:R-:W-:-:S03]  /*0290*/  FFMA R0, R19, R19, R0 ;  /* 0x0000001313007223 */ /* 0x000fc60000000000 */
[----:B-----5:R-:W-:Y:S01]  /*02a0*/  FFMA R11, R22, R22, R11 ;  /* 0x00000016160b7223 */ /* 0x020fe2000000000b */
[----:B------:R-:W-:-:S03]  /*02b0*/  FFMA R0, R23, R23, R0 ;  /* 0x0000001717007223 */ /* 0x000fc60000000000 */
[----:B------:R-:W1:Y:S08]  /*02c0*/  MUFU.SQRT R4, R11 ;  /* 0x0000000b00047308 */ /* 0x000e700000002000 */
[----:B------:R-:W2:Y:S01]  /*02d0*/  MUFU.SQRT R5, R0 ;  /* 0x0000000000057308 */ /* 0x000ea20000002000 */
[C---:B-1----:R-:W-:Y:S02]  /*02e0*/  FSETP.GT.AND P2, PT, R4.reuse, 9.9999999600419720025e-13, PT ;  /* 0x2b8cbccc0400780b */ /* 0x042fe40003f44000 */
[----:B------:R-:W-:-:S02]  /*02f0*/  FSETP.NAN.AND P3, PT, R4, R4, PT ;  /* 0x000000040400720b */ /* 0x000fc40003f68000 */
[----:B--2---:R-:W-:-:S09]  /*0300*/  FSETP.GT.AND P1, PT, R5, 9.9999999600419720025e-13, PT ;  /* 0x2b8cbccc0500780b */ /* 0x004fd20003f24000 */
[----:B------:R-:W-:Y:S02]  /*0310*/  @!P2 FSEL R4, R4, 9.9999999600419720025e-13, P3 ;  /* 0x2b8cbccc0404a808 */ /* 0x000fe40001800000 */
[C---:B------:R-:W-:Y:S02]  /*0320*/  FSETP.NAN.AND P3, PT, R5.reuse, R5, PT ;  /* 0x000000050500720b */ /* 0x040fe40003f68000 */
[----:B------:R-:W-:Y:S02]  /*0330*/  FSETP.GT.AND P2, PT, R4, 8.50705917302346158658e+37, PT ;  /* 0x7e8000000400780b */ /* 0x000fe40003f44000 */
[----:B------:R-:W-:-:S04]  /*0340*/  @!P1 FSEL R5, R5, 9.9999999600419720025e-13, P3 ;  /* 0x2b8cbccc05059808 */ /* 0x000fc80001800000 */
[C---:B------:R-:W-:Y:S02]  /*0350*/  FSETP.GT.AND P1, PT, R5.reuse, 8.50705917302346158658e+37, PT ;  /* 0x7e8000000500780b */ /* 0x040fe40003f24000 */
[----:B------:R-:W-:Y:S02]  /*0360*/  FSETP.GEU.AND P3, PT, R4, 1.175494350822287508e-38, PT ;  /* 0x008000000400780b */ /* 0x000fe40003f6e000 */
[----:B------:R-:W-:-:S03]  /*0370*/  FSETP.GEU.AND P4, PT, R5, 1.175494350822287508e-38, PT ;  /* 0x008000000500780b */ /* 0x000fc60003f8e000 */
[----:B------:R-:W-:-:S06]  /*0380*/  @P2 FMUL R4, R4, 0.25 ;  /* 0x3e80000004042820 */ /* 0x000fcc0000400000 */
[----:B------:R-:W-:Y:S02]  /*0390*/  @P1 FMUL R5, R5, 0.25 ;  /* 0x3e80000005051820 */ /* 0x000fe40000400000 */
[----:B------:R-:W-:Y:S02]  /*03a0*/  @!P3 FMUL R4, R4, 16777216 ;  /* 0x4b8000000404b820 */ /* 0x000fe40000400000 */
[----:B------:R-:W-:Y:S02]  /*03b0*/  @!P4 FMUL R5, R5, 16777216 ;  /* 0x4b8000000505c820 */ /* 0x000fe40000400000 */
[----:B------:R-:W1:Y:S01]  /*03c0*/  MUFU.RCP R7, R4 ;  /* 0x0000000400077308 */ /* 0x000e620000001000 */
[----:B------:R-:W-:-:S07]  /*03d0*/  @P2 FMUL R20, R20, 0.25 ;  /* 0x3e80000014142820 */ /* 0x000fce0000400000 */
[----:B------:R-:W2:Y:S01]  /*03e0*/  MUFU.RCP R0, R5 ;  /* 0x0000000500007308 */ /* 0x000ea20000001000 */
[----:B------:R-:W-:Y:S01]  /*03f0*/  @P1 FMUL R21, R21, 0.25 ;  /* 0x3e80000015151820 */ /* 0x000fe20000400000 */
[----:B------:R-:W-:-:S03]  /*0400*/  @!P3 FMUL R20, R20, 16777216 ;  /* 0x4b8000001414b820 */ /* 0x000fc60000400000 */
[----:B------:R-:W-:Y:S01]  /*0410*/  @!P4 FMUL R21, R21, 16777216 ;  /* 0x4b8000001515c820 */ /* 0x000fe20000400000 */
[----:B-1----:R-:W-:-:S03]  /*0420*/  FMUL R20, R7, R20 ;  /* 0x0000001407147220 */ /* 0x002fc60000400000 */
[----:B--2---:R-:W-:Y:S01]  /*0430*/  FMUL R21, R0, R21 ;  /* 0x0000001500157220 */ /* 0x004fe20000400000 */
[----:B------:R-:W-:Y:S06]  /*0440*/  @P0 EXIT ;  /* 0x000000000000094d */ /* 0x000fec0003800000 */
[----:B------:R-:W-:Y:S01]  /*0450*/  STG.E.64 desc[UR4][R2.64], R20 ;  /* 0x0000001402007986 */ /* 0x000fe2000c101b04 */
[----:B------:R-:W-:Y:S05]  /*0460*/  EXIT ;  /* 0x000000000000794d */ /* 0x000fea0003800000 */
.L_x_0:
[----:B------:R-:W-:-:S00]  /*0470*/  BRA `(.L_x_0) ;  /* 0xfffffffc00fc7947 */ /* 0x000fc0000383ffff */
[----:B------:R-:W-:-:S00]  /*0480*/  NOP ;  /* 0x0000000000007918 */ /* 0x000fc00000000000 */
[----:B------:R-:W-:-:S00]  /*0490*/  NOP ;  /* 0x0000000000007918 */ /* 0x000fc00000000000 */
[----:B------:R-:W-:-:S00]  /*04a0*/  NOP ;  /* 0x0000000000007918 */ /* 0x000fc00000000000 */
[----:B------:R-:W-:-:S00]  /*04b0*/  NOP ;  /* 0x0000000000007918 */ /* 0x000fc00000000000 */
[----:B------:R-:W-:-:S00]  /*04c0*/  NOP ;  /* 0x0000000000007918 */ /* 0x000fc00000000000 */
[----:B------:R-:W-:-:S00]  /*04d0*/  NOP ;  /* 0x0000000000007918 */ /* 0x000fc00000000000 */
[----:B------:R-:W-:-:S00]  /*04e0*/  NOP ;  /* 0x0000000000007918 */ /* 0x000fc00000000000 */
[----:B------:R-:W-:-:S00]  /*04f0*/  NOP ;  /* 0x0000000000007918 */ /* 0x000fc00000000000 */
.L_x_1:


//--------------------- .nv.global.init           --------------------------
	.section	.nv.global.init,"aw",@progbits
.nv.global.init:
	.type		_$_str,@object
	.size		_$_str,(_$_str_$_2 - _$_str)
_$_str:
        /*0000*/ 	.byte	0x5f, 0x5f, 0x43, 0x55, 0x44, 0x41, 0x5f, 0x46, 0x54, 0x5a, 0x00
	.type		_$_str_$_2,@object
	.size		_$_str_$_2,(.L_1 - _$_str_$_2)
_$_str_$_2:
        /*000b*/ 	.byte	0x5f, 0x5f, 0x43, 0x55, 0x44, 0x41, 0x5f, 0x50, 0x52, 0x45, 0x43, 0x5f, 0x53, 0x51, 0x52, 0x54
        /*001b*/ 	.byte	0x00
.L_1:


//--------------------- .nv.constant0.triton_poi_fused_div_5 --------------------------
	.section	.nv.constant0.triton_poi_fused_div_5,"a",@progbits
	.sectionflags	@""
	.align	4
.nv.constant0.triton_poi_fused_div_5:
	.zero		548
